//
// Generated by NVIDIA NVVM Compiler
//
// Compiler Build ID: CL-36424714
// Cuda compilation tools, release 13.0, V13.0.88
// Based on NVVM 20.0.0
//

.version 9.0
.target sm_100
.address_size 64

	// .globl	_Z7gradualPi

.visible .entry _Z7gradualPi(
	.param .u64 .ptr .align 1 _Z7gradualPi_param_0
)
{
	.reg .pred 	%p<5>;
	.reg .b32 	%r<11>;
	.reg .b64 	%rd<7>;

	ld.param.u64 	%rd2, [_Z7gradualPi_param_0];
	cvta.to.global.u64 	%rd1, %rd2;
	mov.u32 	%r3, %ntid.y;
	mov.u32 	%r4, %ctaid.y;
	mov.u32 	%r5, %tid.y;
	mad.lo.s32 	%r1, %r3, %r4, %r5;
	mov.u32 	%r6, %ntid.x;
	mov.u32 	%r7, %ctaid.x;
	mov.u32 	%r8, %tid.x;
	mad.lo.s32 	%r2, %r6, %r7, %r8;
	setp.gt.u32 	%p1, %r1, 11;
	setp.gt.s32 	%p2, %r2, 11;
	or.pred  	%p3, %p1, %p2;
	@%p3 bra 	$L__BB0_4;
	setp.gt.s32 	%p4, %r1, %r2;
	@%p4 bra 	$L__BB0_3;
	mad.lo.s32 	%r9, %r2, 12, %r1;
	mul.wide.u32 	%rd3, %r9, 4;
	add.s64 	%rd4, %rd1, %rd3;
	st.global.u32 	[%rd4], %r2;
	bra.uni 	$L__BB0_4;
$L__BB0_3:
	mad.lo.s32 	%r10, %r2, 12, %r1;
	mul.wide.s32 	%rd5, %r10, 4;
	add.s64 	%rd6, %rd1, %rd5;
	st.global.u32 	[%rd6], %r1;
$L__BB0_4:
	ret;

}


// ===== COMPILED SASS (sm_100) =====

	.target	sm_100

	.elftype	@"ET_EXEC"


//--------------------- .note.nv.tkinfo           --------------------------
	.section	.note.nv.tkinfo,"",@"SHT_NOTE"
	.sectionflags	@"SHF_NOTE_NV_TKINFO"
	.tkinfo
        /*0018*/ 	.word	0x00000002
        /*0030*/ 	.string	""
        /*0030*/ 	.string	"ptxas"
        /*0030*/ 	.string	"Cuda compilation tools, release 13.0, V13.0.88"
        /*0030*/ 	.string	"Build cuda_13.0.r13.0/compiler.36424714_0"
        /*0030*/ 	.string	"-arch sm_100 -m 64 "



//--------------------- .note.nv.cuinfo           --------------------------
	.section	.note.nv.cuinfo,"",@"SHT_NOTE"
	.sectionflags	@"SHF_NOTE_NV_CUINFO"
        /*0018*/ 	.short	0x0002
        /*001a*/ 	.short	0x0064
        /*001c*/ 	.short	0x0082
	.zero		2


//--------------------- .nv.info                  --------------------------
	.section	.nv.info,"",@"SHT_CUDA_INFO"
	.align	4


	//----- nvinfo : EIATTR_REGCOUNT
	.align		4
        /*0000*/ 	.byte	0x04, 0x2f
        /*0002*/ 	.short	(.L_1 - .L_0)
	.align		4
.L_0:
        /*0004*/ 	.word	index@(_Z7gradualPi)
        /*0008*/ 	.word	0x0000000a


	//----- nvinfo : EIATTR_FRAME_SIZE
	.align		4
.L_1:
        /*000c*/ 	.byte	0x04, 0x11
        /*000e*/ 	.short	(.L_3 - .L_2)
	.align		4
.L_2:
        /*0010*/ 	.word	index@(_Z7gradualPi)
        /*0014*/ 	.word	0x00000000


	//----- nvinfo : EIATTR_MIN_STACK_SIZE
	.align		4
.L_3:
        /*0018*/ 	.byte	0x04, 0x12
        /*001a*/ 	.short	(.L_5 - .L_4)
	.align		4
.L_4:
        /*001c*/ 	.word	index@(_Z7gradualPi)
        /*0020*/ 	.word	0x00000000
.L_5:


//--------------------- .nv.compat                --------------------------
	.section	.nv.compat,"",@"SHT_CUDA_COMPAT_INFO"
	.align	4
        /*0000*/ 	.byte	0x02, 0x09, 0x00, 0x00, 0x02, 0x02, 0x01, 0x00, 0x02, 0x05, 0x05, 0x00, 0x03, 0x07, 0x01, 0x01
        /*0010*/ 	.byte	0x02, 0x03, 0x00, 0x00, 0x02, 0x06, 0x01, 0x00, 0x04, 0x0b, 0x08, 0x00, 0x09, 0x00, 0x00, 0x00
        /*0020*/ 	.byte	0x00, 0x00, 0x00, 0x00


//--------------------- .nv.info._Z7gradualPi     --------------------------
	.section	.nv.info._Z7gradualPi,"",@"SHT_CUDA_INFO"
	.sectionflags	@""
	.align	4


	//----- nvinfo : EIATTR_CUDA_API_VERSION
	.align		4
        /*0000*/ 	.byte	0x04, 0x37
        /*0002*/ 	.short	(.L_7 - .L_6)
.L_6:
        /*0004*/ 	.word	0x00000082


	//----- nvinfo : EIATTR_KPARAM_INFO
	.align		4
.L_7:
        /*0008*/ 	.byte	0x04, 0x17
        /*000a*/ 	.short	(.L_9 - .L_8)
.L_8:
        /*000c*/ 	.word	0x00000000
        /*0010*/ 	.short	0x0000
        /*0012*/ 	.short	0x0000
        /*0014*/ 	.byte	0x00, 0xf5, 0x21, 0x00


	//----- nvinfo : EIATTR_SPARSE_MMA_MASK
	.align		4
.L_9:
        /*0018*/ 	.byte	0x03, 0x50
        /*001a*/ 	.short	0x0000


	//----- nvinfo : EIATTR_MAXREG_COUNT
	.align		4
        /*001c*/ 	.byte	0x03, 0x1b
        /*001e*/ 	.short	0x00ff


	//----- nvinfo : EIATTR_MERCURY_ISA_VERSION
	.align		4
        /*0020*/ 	.byte	0x03, 0x5f
        /*0022*/ 	.short	0x0101


	//----- nvinfo : EIATTR_VRC_CTA_INIT_COUNT
	.align		4
        /*0024*/ 	.byte	0x02, 0x4a
	.zero		1
	.zero		1


	//----- nvinfo : EIATTR_EXIT_INSTR_OFFSETS
	.align		4
        /*0028*/ 	.byte	0x04, 0x1c
        /*002a*/ 	.short	(.L_11 - .L_10)


	//   ....[0]....
.L_10:
        /*002c*/ 	.word	0x000000b0


	//   ....[1]....
        /*0030*/ 	.word	0x00000120


	//   ....[2]....
        /*0034*/ 	.word	0x00000170


	//----- nvinfo : EIATTR_CBANK_PARAM_SIZE
	.align		4
.L_11:
        /*0038*/ 	.byte	0x03, 0x19
        /*003a*/ 	.short	0x0008


	//----- nvinfo : EIATTR_PARAM_CBANK
	.align		4
        /*003c*/ 	.byte	0x04, 0x0a
        /*003e*/ 	.short	(.L_13 - .L_12)
	.align		4
.L_12:
        /*0040*/ 	.word	index@(.nv.constant0._Z7gradualPi)
        /*0044*/ 	.short	0x0380
        /*0046*/ 	.short	0x0008


	//----- nvinfo : EIATTR_SW_WAR
	.align		4
.L_13:
        /*0048*/ 	.byte	0x04, 0x36
        /*004a*/ 	.short	(.L_15 - .L_14)
.L_14:
        /*004c*/ 	.word	0x00000008
.L_15:


//--------------------- .nv.callgraph             --------------------------
	.section	.nv.callgraph,"",@"SHT_CUDA_CALLGRAPH"
	.align	4
	.sectionentsize	8
	.align		4
        /*0000*/ 	.word	0x00000000
	.align		4
        /*0004*/ 	.word	0xffffffff
	.align		4
        /*0008*/ 	.word	0x00000000
	.align		4
        /*000c*/ 	.word	0xfffffffe
	.align		4
        /*0010*/ 	.word	0x00000000
	.align		4
        /*0014*/ 	.word	0xfffffffd
	.align		4
        /*0018*/ 	.word	0x00000000
	.align		4
        /*001c*/ 	.word	0xfffffffc


//--------------------- .text._Z7gradualPi        --------------------------
	.section	.text._Z7gradualPi,"ax",@progbits
	.align	128
        .global         _Z7gradualPi
        .type           _Z7gradualPi,@function
        .size           _Z7gradualPi,(.L_x_1 - _Z7gradualPi)
        .other          _Z7gradualPi,@"STO_CUDA_ENTRY STV_DEFAULT"
_Z7gradualPi:
.text._Z7gradualPi:
[----:B------:R-:W-:Y:S01]  /*0000*/  LDC R1, c[0x0][0x37c] ;  /* 0x0000df00ff017b82 */ /* 0x000fe20000000800 */
[----:B------:R-:W0:Y:S01]  /*0010*/  S2R R0, SR_CTAID.X ;  /* 0x0000000000007919 */ /* 0x000e220000002500 */
[----:B------:R-:W1:Y:S01]  /*0020*/  LDCU UR4, c[0x0][0x364] ;  /* 0x00006c80ff0477ac */ /* 0x000e620008000800 */
[----:B------:R-:W0:Y:S01]  /*0030*/  S2R R3, SR_TID.X ;  /* 0x0000000000037919 */ /* 0x000e220000002100 */
[----:B------:R-:W0:Y:S01]  /*0040*/  LDCU UR5, c[0x0][0x360] ;  /* 0x00006c00ff0577ac */ /* 0x000e220008000800 */
[----:B------:R-:W1:Y:S01]  /*0050*/  S2R R5, SR_CTAID.Y ;  /* 0x0000000000057919 */ /* 0x000e620000002600 */
[----:B------:R-:W1:Y:S01]  /*0060*/  S2R R2, SR_TID.Y ;  /* 0x0000000000027919 */ /* 0x000e620000002200 */
[----:B0-----:R-:W-:-:S05]  /*0070*/  IMAD R0, R0, UR5, R3 ;  /* 0x0000000500007c24 */ /* 0x001fca000f8e0203 */
[----:B------:R-:W-:Y:S01]  /*0080*/  ISETP.GT.AND P0, PT, R0, 0xb, PT ;  /* 0x0000000b0000780c */ /* 0x000fe20003f04270 */
[----:B-1----:R-:W-:-:S05]  /*0090*/  IMAD R5, R5, UR4, R2 ;  /* 0x0000000405057c24 */ /* 0x002fca000f8e0202 */
[----:B------:R-:W-:-:S13]  /*00a0*/  ISETP.GT.U32.OR P0, PT, R5, 0xb, P0 ;  /* 0x0000000b0500780c */ /* 0x000fda0000704470 */
[----:B------:R-:W-:Y:S05]  /*00b0*/  @P0 EXIT ;  /* 0x000000000000094d */ /* 0x000fea0003800000 */
[----:B------:R-:W-:Y:S01]  /*00c0*/  ISETP.GT.AND P0, PT, R5, R0, PT ;  /* 0x000000000500720c */ /* 0x000fe20003f04270 */
[----:B------:R-:W0:-:S12]  /*00d0*/  LDCU.64 UR4, c[0x0][0x358] ;  /* 0x00006b00ff0477ac */ /* 0x000e180008000a00 */
[----:B------:R-:W1:Y:S01]  /*00e0*/  @!P0 LDC.64 R2, c[0x0][0x380] ;  /* 0x0000e000ff028b82 */ /* 0x000e620000000a00 */
[----:B------:R-:W-:-:S04]  /*00f0*/  @!P0 IMAD R7, R0, 0xc, R5 ;  /* 0x0000000c00078824 */ /* 0x000fc800078e0205 */
[----:B-1----:R-:W-:-:S05]  /*0100*/  @!P0 IMAD.WIDE.U32 R2, R7, 0x4, R2 ;  /* 0x0000000407028825 */ /* 0x002fca00078e0002 */
[----:B0-----:R0:W-:Y:S01]  /*0110*/  @!P0 STG.E desc[UR4][R2.64], R0 ;  /* 0x0000000002008986 */ /* 0x0011e2000c101904 */
[----:B------:R-:W-:Y:S05]  /*0120*/  @!P0 EXIT ;  /* 0x000000000000894d */ /* 0x000fea0003800000 */
[----:B0-----:R-:W0:Y:S01]  /*0130*/  LDC.64 R2, c[0x0][0x380] ;  /* 0x0000e000ff027b82 */ /* 0x001e220000000a00 */
[----:B------:R-:W-:-:S04]  /*0140*/  IMAD R7, R0, 0xc, R5 ;  /* 0x0000000c00077824 */ /* 0x000fc800078e0205 */
[----:B0-----:R-:W-:-:S05]  /*0150*/  IMAD.WIDE R2, R7, 0x4, R2 ;  /* 0x0000000407027825 */ /* 0x001fca00078e0202 */
[----:B------:R-:W-:Y:S01]  /*0160*/  STG.E desc[UR4][R2.64], R5 ;  /* 0x0000000502007986 */ /* 0x000fe2000c101904 */
[----:B------:R-:W-:Y:S05]  /*0170*/  EXIT ;  /* 0x000000000000794d */ /* 0x000fea0003800000 */
.L_x_0:
[----:B------:R-:W-:-:S00]  /*0180*/  BRA `(.L_x_0) ;  /* 0xfffffffc00fc7947 */ /* 0x000fc0000383ffff */
[----:B------:R-:W-:-:S00]  /*0190*/  NOP ;  /* 0x0000000000007918 */ /* 0x000fc00000000000 */
        /* <DEDUP_REMOVED lines=14> */
.L_x_1:


//--------------------- .nv.shared.reserved.0     --------------------------
	.section	.nv.shared.reserved.0,"aw",@nobits
	.weak		__nv_reservedSMEM_offset_0_alias
	.size		__nv_reservedSMEM_offset_0_alias, 0, 64
	.other		__nv_reservedSMEM_offset_0_alias,@"STO_CUDA_RESERVED_SHARED STV_DEFAULT"
__nv_reservedSMEM_offset_0_alias:
	.zero		0
	.zero		64


//--------------------- .nv.constant0._Z7gradualPi --------------------------
	.section	.nv.constant0._Z7gradualPi,"a",@progbits
	.sectionflags	@""
	.align	4
.nv.constant0._Z7gradualPi:
	.zero		904


//--------------------- SYMBOLS --------------------------

	.type		.nv.reservedSmem.offset0,@object
	.size		.nv.reservedSmem.offset0,0x4
